	.target	sm_100a

	.elftype	@"ET_EXEC"


//--------------------- .note.nv.tkinfo           --------------------------
	.section	.note.nv.tkinfo,"",@"SHT_NOTE"
	.sectionflags	@"SHF_NOTE_NV_TKINFO"
	.tkinfo
        /*0018*/ 	.word	0x00000002
        /*0030*/ 	.string	""
        /*0030*/ 	.string	"ptxas"
        /*0030*/ 	.string	"Cuda compilation tools, release 13.0, V13.0.88"
        /*0030*/ 	.string	"Build cuda_13.0.r13.0/compiler.36424714_0"
        /*0030*/ 	.string	"-arch sm_100a -m 64 "



//--------------------- .note.nv.cuinfo           --------------------------
	.section	.note.nv.cuinfo,"",@"SHT_NOTE"
	.sectionflags	@"SHF_NOTE_NV_CUINFO"
        /*0018*/ 	.short	0x0002
        /*001a*/ 	.short	0x0064
        /*001c*/ 	.short	0x0082
	.zero		2


//--------------------- .nv.info                  --------------------------
	.section	.nv.info,"",@"SHT_CUDA_INFO"
	.align	4


	//----- nvinfo : EIATTR_REGCOUNT
	.align		4
        /*0000*/ 	.byte	0x04, 0x2f
        /*0002*/ 	.short	(.L_1 - .L_0)
	.align		4
.L_0:
        /*0004*/ 	.word	index@(_ZN17fastertransformer22quantize_weight_kernelEPaPKfS2_iiii)
        /*0008*/ 	.word	0x00000019


	//----- nvinfo : EIATTR_FRAME_SIZE
	.align		4
.L_1:
        /*000c*/ 	.byte	0x04, 0x11
        /*000e*/ 	.short	(.L_3 - .L_2)
	.align		4
.L_2:
        /*0010*/ 	.word	index@($__internal_1_$__cuda_sm20_div_rn_f64_full)
        /*0014*/ 	.word	0x00000000


	//----- nvinfo : EIATTR_FRAME_SIZE
	.align		4
.L_3:
        /*0018*/ 	.byte	0x04, 0x11
        /*001a*/ 	.short	(.L_5 - .L_4)
	.align		4
.L_4:
        /*001c*/ 	.word	index@(_ZN17fastertransformer22quantize_weight_kernelEPaPKfS2_iiii)
        /*0020*/ 	.word	0x00000000


	//----- nvinfo : EIATTR_REGCOUNT
	.align		4
.L_5:
        /*0024*/ 	.byte	0x04, 0x2f
        /*0026*/ 	.short	(.L_7 - .L_6)
	.align		4
.L_6:
        /*0028*/ 	.word	index@(_ZN17fastertransformer22quantize_weight_kernelEPaPK6__halfPKfiiii)
        /*002c*/ 	.word	0x00000019


	//----- nvinfo : EIATTR_FRAME_SIZE
	.align		4
.L_7:
        /*0030*/ 	.byte	0x04, 0x11
        /*0032*/ 	.short	(.L_9 - .L_8)
	.align		4
.L_8:
        /*0034*/ 	.word	index@($__internal_0_$__cuda_sm20_div_rn_f64_full)
        /*0038*/ 	.word	0x00000000


	//----- nvinfo : EIATTR_FRAME_SIZE
	.align		4
.L_9:
        /*003c*/ 	.byte	0x04, 0x11
        /*003e*/ 	.short	(.L_11 - .L_10)
	.align		4
.L_10:
        /*0040*/ 	.word	index@(_ZN17fastertransformer22quantize_weight_kernelEPaPK6__halfPKfiiii)
        /*0044*/ 	.word	0x00000000


	//----- nvinfo : EIATTR_MIN_STACK_SIZE
	.align		4
.L_11:
        /*0048*/ 	.byte	0x04, 0x12
        /*004a*/ 	.short	(.L_13 - .L_12)
	.align		4
.L_12:
        /*004c*/ 	.word	index@(_ZN17fastertransformer22quantize_weight_kernelEPaPK6__halfPKfiiii)
        /*0050*/ 	.word	0x00000000


	//----- nvinfo : EIATTR_MIN_STACK_SIZE
	.align		4
.L_13:
        /*0054*/ 	.byte	0x04, 0x12
        /*0056*/ 	.short	(.L_15 - .L_14)
	.align		4
.L_14:
        /*0058*/ 	.word	index@(_ZN17fastertransformer22quantize_weight_kernelEPaPKfS2_iiii)
        /*005c*/ 	.word	0x00000000
.L_15:


//--------------------- .nv.compat                --------------------------
	.section	.nv.compat,"",@"SHT_CUDA_COMPAT_INFO"
	.align	4
        /*0000*/ 	.byte	0x02, 0x09, 0x01, 0x00, 0x02, 0x02, 0x01, 0x00, 0x02, 0x05, 0x05, 0x00, 0x03, 0x07, 0x01, 0x01
        /*0010*/ 	.byte	0x02, 0x03, 0x00, 0x00, 0x02, 0x06, 0x01, 0x00, 0x04, 0x0b, 0x08, 0x00, 0x01, 0x00, 0x00, 0x00
        /*0020*/ 	.byte	0x00, 0x00, 0x00, 0x00


//--------------------- .nv.info._ZN17fastertransformer22quantize_weight_kernelEPaPK6__halfPKfiiii --------------------------
	.section	.nv.info._ZN17fastertransformer22quantize_weight_kernelEPaPK6__halfPKfiiii,"",@"SHT_CUDA_INFO"
	.sectionflags	@""
	.align	4


	//----- nvinfo : EIATTR_CUDA_API_VERSION
	.align		4
        /*0000*/ 	.byte	0x04, 0x37
        /*0002*/ 	.short	(.L_17 - .L_16)
.L_16:
        /*0004*/ 	.word	0x00000082


	//----- nvinfo : EIATTR_KPARAM_INFO
	.align		4
.L_17:
        /*0008*/ 	.byte	0x04, 0x17
        /*000a*/ 	.short	(.L_19 - .L_18)
.L_18:
        /*000c*/ 	.word	0x00000000
        /*0010*/ 	.short	0x0006
        /*0012*/ 	.short	0x0024
        /*0014*/ 	.byte	0x00, 0xf0, 0x11, 0x00


	//----- nvinfo : EIATTR_KPARAM_INFO
	.align		4
.L_19:
        /*0018*/ 	.byte	0x04, 0x17
        /*001a*/ 	.short	(.L_21 - .L_20)
.L_20:
        /*001c*/ 	.word	0x00000000
        /*0020*/ 	.short	0x0005
        /*0022*/ 	.short	0x0020
        /*0024*/ 	.byte	0x00, 0xf0, 0x11, 0x00


	//----- nvinfo : EIATTR_KPARAM_INFO
	.align		4
.L_21:
        /*0028*/ 	.byte	0x04, 0x17
        /*002a*/ 	.short	(.L_23 - .L_22)
.L_22:
        /*002c*/ 	.word	0x00000000
        /*0030*/ 	.short	0x0004
        /*0032*/ 	.short	0x001c
        /*0034*/ 	.byte	0x00, 0xf0, 0x11, 0x00


	//----- nvinfo : EIATTR_KPARAM_INFO
	.align		4
.L_23:
        /*0038*/ 	.byte	0x04, 0x17
        /*003a*/ 	.short	(.L_25 - .L_24)
.L_24:
        /*003c*/ 	.word	0x00000000
        /*0040*/ 	.short	0x0003
        /*0042*/ 	.short	0x0018
        /*0044*/ 	.byte	0x00, 0xf0, 0x11, 0x00


	//----- nvinfo : EIATTR_KPARAM_INFO
	.align		4
.L_25:
        /*0048*/ 	.byte	0x04, 0x17
        /*004a*/ 	.short	(.L_27 - .L_26)
.L_26:
        /*004c*/ 	.word	0x00000000
        /*0050*/ 	.short	0x0002
        /*0052*/ 	.short	0x0010
        /*0054*/ 	.byte	0x00, 0xf5, 0x21, 0x00


	//----- nvinfo : EIATTR_KPARAM_INFO
	.align		4
.L_27:
        /*0058*/ 	.byte	0x04, 0x17
        /*005a*/ 	.short	(.L_29 - .L_28)
.L_28:
        /*005c*/ 	.word	0x00000000
        /*0060*/ 	.short	0x0001
        /*0062*/ 	.short	0x0008
        /*0064*/ 	.byte	0x00, 0xf5, 0x21, 0x00


	//----- nvinfo : EIATTR_KPARAM_INFO
	.align		4
.L_29:
        /*0068*/ 	.byte	0x04, 0x17
        /*006a*/ 	.short	(.L_31 - .L_30)
.L_30:
        /*006c*/ 	.word	0x00000000
        /*0070*/ 	.short	0x0000
        /*0072*/ 	.short	0x0000
        /*0074*/ 	.byte	0x00, 0xf5, 0x21, 0x00


	//----- nvinfo : EIATTR_SPARSE_MMA_MASK
	.align		4
.L_31:
        /*0078*/ 	.byte	0x03, 0x50
        /*007a*/ 	.short	0x0000


	//----- nvinfo : EIATTR_MAXREG_COUNT
	.align		4
        /*007c*/ 	.byte	0x03, 0x1b
        /*007e*/ 	.short	0x00ff


	//----- nvinfo : EIATTR_MERCURY_ISA_VERSION
	.align		4
        /*0080*/ 	.byte	0x03, 0x5f
        /*0082*/ 	.short	0x0101


	//----- nvinfo : EIATTR_VRC_CTA_INIT_COUNT
	.align		4
        /*0084*/ 	.byte	0x02, 0x4a
	.zero		1
	.zero		1


	//----- nvinfo : EIATTR_EXIT_INSTR_OFFSETS
	.align		4
        /*0088*/ 	.byte	0x04, 0x1c
        /*008a*/ 	.short	(.L_33 - .L_32)


	//   ....[0]....
.L_32:
        /*008c*/ 	.word	0x00000480


	//   ....[1]....
        /*0090*/ 	.word	0x00000740


	//----- nvinfo : EIATTR_CRS_STACK_SIZE
	.align		4
.L_33:
        /*0094*/ 	.byte	0x04, 0x1e
        /*0096*/ 	.short	(.L_35 - .L_34)
.L_34:
        /*0098*/ 	.word	0x00000000


	//----- nvinfo : EIATTR_CBANK_PARAM_SIZE
	.align		4
.L_35:
        /*009c*/ 	.byte	0x03, 0x19
        /*009e*/ 	.short	0x0028


	//----- nvinfo : EIATTR_PARAM_CBANK
	.align		4
        /*00a0*/ 	.byte	0x04, 0x0a
        /*00a2*/ 	.short	(.L_37 - .L_36)
	.align		4
.L_36:
        /*00a4*/ 	.word	index@(.nv.constant0._ZN17fastertransformer22quantize_weight_kernelEPaPK6__halfPKfiiii)
        /*00a8*/ 	.short	0x0380
        /*00aa*/ 	.short	0x0028


	//----- nvinfo : EIATTR_SW_WAR
	.align		4
.L_37:
        /*00ac*/ 	.byte	0x04, 0x36
        /*00ae*/ 	.short	(.L_39 - .L_38)
.L_38:
        /*00b0*/ 	.word	0x00000008
.L_39:


//--------------------- .nv.info._ZN17fastertransformer22quantize_weight_kernelEPaPKfS2_iiii --------------------------
	.section	.nv.info._ZN17fastertransformer22quantize_weight_kernelEPaPKfS2_iiii,"",@"SHT_CUDA_INFO"
	.sectionflags	@""
	.align	4


	//----- nvinfo : EIATTR_CUDA_API_VERSION
	.align		4
        /*0000*/ 	.byte	0x04, 0x37
        /*0002*/ 	.short	(.L_41 - .L_40)
.L_40:
        /*0004*/ 	.word	0x00000082


	//----- nvinfo : EIATTR_KPARAM_INFO
	.align		4
.L_41:
        /*0008*/ 	.byte	0x04, 0x17
        /*000a*/ 	.short	(.L_43 - .L_42)
.L_42:
        /*000c*/ 	.word	0x00000000
        /*0010*/ 	.short	0x0006
        /*0012*/ 	.short	0x0024
        /*0014*/ 	.byte	0x00, 0xf0, 0x11, 0x00


	//----- nvinfo : EIATTR_KPARAM_INFO
	.align		4
.L_43:
        /*0018*/ 	.byte	0x04, 0x17
        /*001a*/ 	.short	(.L_45 - .L_44)
.L_44:
        /*001c*/ 	.word	0x00000000
        /*0020*/ 	.short	0x0005
        /*0022*/ 	.short	0x0020
        /*0024*/ 	.byte	0x00, 0xf0, 0x11, 0x00


	//----- nvinfo : EIATTR_KPARAM_INFO
	.align		4
.L_45:
        /*0028*/ 	.byte	0x04, 0x17
        /*002a*/ 	.short	(.L_47 - .L_46)
.L_46:
        /*002c*/ 	.word	0x00000000
        /*0030*/ 	.short	0x0004
        /*0032*/ 	.short	0x001c
        /*0034*/ 	.byte	0x00, 0xf0, 0x11, 0x00


	//----- nvinfo : EIATTR_KPARAM_INFO
	.align		4
.L_47:
        /*0038*/ 	.byte	0x04, 0x17
        /*003a*/ 	.short	(.L_49 - .L_48)
.L_48:
        /*003c*/ 	.word	0x00000000
        /*0040*/ 	.short	0x0003
        /*0042*/ 	.short	0x0018
        /*0044*/ 	.byte	0x00, 0xf0, 0x11, 0x00


	//----- nvinfo : EIATTR_KPARAM_INFO
	.align		4
.L_49:
        /*0048*/ 	.byte	0x04, 0x17
        /*004a*/ 	.short	(.L_51 - .L_50)
.L_50:
        /*004c*/ 	.word	0x00000000
        /*0050*/ 	.short	0x0002
        /*0052*/ 	.short	0x0010
        /*0054*/ 	.byte	0x00, 0xf5, 0x21, 0x00


	//----- nvinfo : EIATTR_KPARAM_INFO
	.align		4
.L_51:
        /*0058*/ 	.byte	0x04, 0x17
        /*005a*/ 	.short	(.L_53 - .L_52)
.L_52:
        /*005c*/ 	.word	0x00000000
        /*0060*/ 	.short	0x0001
        /*0062*/ 	.short	0x0008
        /*0064*/ 	.byte	0x00, 0xf5, 0x21, 0x00


	//----- nvinfo : EIATTR_KPARAM_INFO
	.align		4
.L_53:
        /*0068*/ 	.byte	0x04, 0x17
        /*006a*/ 	.short	(.L_55 - .L_54)
.L_54:
        /*006c*/ 	.word	0x00000000
        /*0070*/ 	.short	0x0000
        /*0072*/ 	.short	0x0000
        /*0074*/ 	.byte	0x00, 0xf5, 0x21, 0x00


	//----- nvinfo : EIATTR_SPARSE_MMA_MASK
	.align		4
.L_55:
        /*0078*/ 	.byte	0x03, 0x50
        /*007a*/ 	.short	0x0000


	//----- nvinfo : EIATTR_MAXREG_COUNT
	.align		4
        /*007c*/ 	.byte	0x03, 0x1b
        /*007e*/ 	.short	0x00ff


	//----- nvinfo : EIATTR_MERCURY_ISA_VERSION
	.align		4
        /*0080*/ 	.byte	0x03, 0x5f
        /*0082*/ 	.short	0x0101


	//----- nvinfo : EIATTR_VRC_CTA_INIT_COUNT
	.align		4
        /*0084*/ 	.byte	0x02, 0x4a
	.zero		1
	.zero		1


	//----- nvinfo : EIATTR_EXIT_INSTR_OFFSETS
	.align		4
        /*0088*/ 	.byte	0x04, 0x1c
        /*008a*/ 	.short	(.L_57 - .L_56)


	//   ....[0]....
.L_56:
        /*008c*/ 	.word	0x00000480


	//   ....[1]....
        /*0090*/ 	.word	0x00000730


	//----- nvinfo : EIATTR_CRS_STACK_SIZE
	.align		4
.L_57:
        /*0094*/ 	.byte	0x04, 0x1e
        /*0096*/ 	.short	(.L_59 - .L_58)
.L_58:
        /*0098*/ 	.word	0x00000000


	//----- nvinfo : EIATTR_CBANK_PARAM_SIZE
	.align		4
.L_59:
        /*009c*/ 	.byte	0x03, 0x19
        /*009e*/ 	.short	0x0028


	//----- nvinfo : EIATTR_PARAM_CBANK
	.align		4
        /*00a0*/ 	.byte	0x04, 0x0a
        /*00a2*/ 	.short	(.L_61 - .L_60)
	.align		4
.L_60:
        /*00a4*/ 	.word	index@(.nv.constant0._ZN17fastertransformer22quantize_weight_kernelEPaPKfS2_iiii)
        /*00a8*/ 	.short	0x0380
        /*00aa*/ 	.short	0x0028


	//----- nvinfo : EIATTR_SW_WAR
	.align		4
.L_61:
        /*00ac*/ 	.byte	0x04, 0x36
        /*00ae*/ 	.short	(.L_63 - .L_62)
.L_62:
        /*00b0*/ 	.word	0x00000008
.L_63:


//--------------------- .nv.callgraph             --------------------------
	.section	.nv.callgraph,"",@"SHT_CUDA_CALLGRAPH"
	.align	4
	.sectionentsize	8
	.align		4
        /*0000*/ 	.word	0x00000000
	.align		4
        /*0004*/ 	.word	0xffffffff
	.align		4
        /*0008*/ 	.word	0x00000000
	.align		4
        /*000c*/ 	.word	0xfffffffe
	.align		4
        /*0010*/ 	.word	0x00000000
	.align		4
        /*0014*/ 	.word	0xfffffffd
	.align		4
        /*0018*/ 	.word	0x00000000
	.align		4
        /*001c*/ 	.word	0xfffffffc


//--------------------- .text._ZN17fastertransformer22quantize_weight_kernelEPaPK6__halfPKfiiii --------------------------
	.section	.text._ZN17fastertransformer22quantize_weight_kernelEPaPK6__halfPKfiiii,"ax",@progbits
	.align	128
        .global         _ZN17fastertransformer22quantize_weight_kernelEPaPK6__halfPKfiiii
        .type           _ZN17fastertransformer22quantize_weight_kernelEPaPK6__halfPKfiiii,@function
        .size           _ZN17fastertransformer22quantize_weight_kernelEPaPK6__halfPKfiiii,(.L_x_22 - _ZN17fastertransformer22quantize_weight_kernelEPaPK6__halfPKfiiii)
        .other          _ZN17fastertransformer22quantize_weight_kernelEPaPK6__halfPKfiiii,@"STO_CUDA_ENTRY STV_DEFAULT"
_ZN17fastertransformer22quantize_weight_kernelEPaPK6__halfPKfiiii:
.text._ZN17fastertransformer22quantize_weight_kernelEPaPK6__halfPKfiiii:
[----:B------:R-:W-:Y:S08]  /*0000*/  LDC R1, c[0x0][0x37c] ;  /* 0x0000df00ff017b82 */ /* 0x000ff00000000800 */
[----:B------:R-:W0:Y:S01]  /*0010*/  LDC R3, c[0x0][0x398] ;  /* 0x0000e600ff037b82 */ /* 0x000e220000000800 */
[----:B------:R-:W1:Y:S07]  /*0020*/  S2R R7, SR_TID.X ;  /* 0x0000000000077919 */ /* 0x000e6e0000002100 */
[----:B------:R-:W1:Y:S08]  /*0030*/  S2UR UR4, SR_CTAID.X ;  /* 0x00000000000479c3 */ /* 0x000e700000002500 */
[----:B------:R-:W1:Y:S01]  /*0040*/  LDC R2, c[0x0][0x360] ;  /* 0x0000d800ff027b82 */ /* 0x000e620000000800 */
[----:B0-----:R-:W-:-:S04]  /*0050*/  IABS R9, R3 ;  /* 0x0000000300097213 */ /* 0x001fc80000000000 */
[----:B------:R-:W0:Y:S01]  /*0060*/  I2F.RP R0, R9 ;  /* 0x0000000900007306 */ /* 0x000e220000209400 */
[----:B-1----:R-:W-:Y:S01]  /*0070*/  IMAD R2, R2, UR4, R7 ;  /* 0x0000000402027c24 */ /* 0x002fe2000f8e0207 */
[----:B------:R-:W1:Y:S06]  /*0080*/  LDCU UR4, c[0x0][0x3a0] ;  /* 0x00007400ff0477ac */ /* 0x000e6c0008000800 */
[----:B0-----:R-:W0:Y:S01]  /*0090*/  MUFU.RCP R0, R0 ;  /* 0x0000000000007308 */ /* 0x001e220000001000 */
[----:B-1----:R-:W-:Y:S01]  /*00a0*/  UISETP.NE.AND UP0, UPT, UR4, 0x2, UPT ;  /* 0x000000020400788c */ /* 0x002fe2000bf05270 */
[----:B0-----:R-:W-:Y:S01]  /*00b0*/  VIADD R4, R0, 0xffffffe ;  /* 0x0ffffffe00047836 */ /* 0x001fe20000000000 */
[----:B------:R-:W-:-:S05]  /*00c0*/  IABS R0, R2 ;  /* 0x0000000200007213 */ /* 0x000fca0000000000 */
[----:B------:R0:W1:Y:S02]  /*00d0*/  F2I.FTZ.U32.TRUNC.NTZ R5, R4 ;  /* 0x0000000400057305 */ /* 0x000064000021f000 */
[----:B0-----:R-:W-:Y:S02]  /*00e0*/  IMAD.MOV.U32 R4, RZ, RZ, RZ ;  /* 0x000000ffff047224 */ /* 0x001fe400078e00ff */
[----:B-1----:R-:W-:-:S04]  /*00f0*/  IMAD.MOV R6, RZ, RZ, -R5 ;  /* 0x000000ffff067224 */ /* 0x002fc800078e0a05 */
[----:B------:R-:W-:-:S04]  /*0100*/  IMAD R7, R6, R9, RZ ;  /* 0x0000000906077224 */ /* 0x000fc800078e02ff */
[----:B------:R-:W-:-:S06]  /*0110*/  IMAD.HI.U32 R5, R5, R7, R4 ;  /* 0x0000000705057227 */ /* 0x000fcc00078e0004 */
[----:B------:R-:W-:-:S04]  /*0120*/  IMAD.HI.U32 R5, R5, R0, RZ ;  /* 0x0000000005057227 */ /* 0x000fc800078e00ff */
[----:B------:R-:W-:-:S04]  /*0130*/  IMAD.MOV R6, RZ, RZ, -R5 ;  /* 0x000000ffff067224 */ /* 0x000fc800078e0a05 */
[----:B------:R-:W-:-:S05]  /*0140*/  IMAD R0, R9, R6, R0 ;  /* 0x0000000609007224 */ /* 0x000fca00078e0200 */
[----:B------:R-:W-:-:S13]  /*0150*/  ISETP.GT.U32.AND P1, PT, R9, R0, PT ;  /* 0x000000000900720c */ /* 0x000fda0003f24070 */
[----:B------:R-:W-:Y:S02]  /*0160*/  @!P1 IMAD.IADD R0, R0, 0x1, -R9 ;  /* 0x0000000100009824 */ /* 0x000fe400078e0a09 */
[----:B------:R-:W-:Y:S01]  /*0170*/  @!P1 VIADD R5, R5, 0x1 ;  /* 0x0000000105059836 */ /* 0x000fe20000000000 */
[----:B------:R-:W-:Y:S02]  /*0180*/  ISETP.NE.AND P1, PT, R3, RZ, PT ;  /* 0x000000ff0300720c */ /* 0x000fe40003f25270 */
[----:B------:R-:W-:Y:S02]  /*0190*/  ISETP.GE.U32.AND P0, PT, R0, R9, PT ;  /* 0x000000090000720c */ /* 0x000fe40003f06070 */
[----:B------:R-:W-:-:S04]  /*01a0*/  LOP3.LUT R0, R2, R3, RZ, 0x3c, !PT ;  /* 0x0000000302007212 */ /* 0x000fc800078e3cff */
[----:B------:R-:W-:-:S07]  /*01b0*/  ISETP.GE.AND P2, PT, R0, RZ, PT ;  /* 0x000000ff0000720c */ /* 0x000fce0003f46270 */
[----:B------:R-:W-:-:S04]  /*01c0*/  @P0 VIADD R5, R5, 0x1 ;  /* 0x0000000105050836 */ /* 0x000fc80000000000 */
[----:B------:R-:W-:-:S04]  /*01d0*/  IMAD.MOV.U32 R11, RZ, RZ, R5 ;  /* 0x000000ffff0b7224 */ /* 0x000fc800078e0005 */
[----:B------:R-:W-:Y:S01]  /*01e0*/  @!P2 IMAD.MOV R11, RZ, RZ, -R11 ;  /* 0x000000ffff0ba224 */ /* 0x000fe200078e0a0b */
[----:B------:R-:W-:-:S05]  /*01f0*/  @!P1 LOP3.LUT R11, RZ, R3, RZ, 0x33, !PT ;  /* 0x00000003ff0b9212 */ /* 0x000fca00078e33ff */
[----:B------:R-:W-:-:S04]  /*0200*/  IMAD.MOV R4, RZ, RZ, -R11 ;  /* 0x000000ffff047224 */ /* 0x000fc800078e0a0b */
[----:B------:R-:W-:Y:S01]  /*0210*/  IMAD R4, R3, R4, R2 ;  /* 0x0000000403047224 */ /* 0x000fe200078e0202 */
[----:B------:R-:W-:Y:S06]  /*0220*/  BRA.U !UP0, `(.L_x_0) ;  /* 0x00000001084c7547 */ /* 0x000fec000b800000 */
[----:B------:R-:W-:-:S09]  /*0230*/  UISETP.NE.AND UP0, UPT, UR4, 0x1, UPT ;  /* 0x000000010400788c */ /* 0x000fd2000bf05270 */
[----:B------:R-:W-:Y:S05]  /*0240*/  BRA.U !UP0, `(.L_x_1) ;  /* 0x0000000108147547 */ /* 0x000fea000b800000 */
[----:B------:R-:W-:-:S09]  /*0250*/  UISETP.NE.AND UP0, UPT, UR4, URZ, UPT ;  /* 0x000000ff0400728c */ /* 0x000fd2000bf05270 */
[----:B------:R-:W-:Y:S05]  /*0260*/  BRA.U UP0, `(.L_x_2) ;  /* 0x0000000100787547 */ /* 0x000fea000b800000 */
[----:B------:R-:W0:Y:S02]  /*0270*/  LDCU UR4, c[0x0][0x39c] ;  /* 0x00007380ff0477ac */ /* 0x000e240008000800 */
[----:B0-----:R-:W-:Y:S01]  /*0280*/  IMAD R0, R4, UR4, R11 ;  /* 0x0000000404007c24 */ /* 0x001fe2000f8e020b */
[----:B------:R-:W-:Y:S06]  /*0290*/  BRA `(.L_x_2) ;  /* 0x00000000006c7947 */ /* 0x000fec0003800000 */
.L_x_1:
[----:B------:R-:W-:Y:S01]  /*02a0*/  SHF.R.U32.HI R0, RZ, 0x5, R11 ;  /* 0x00000005ff007819 */ /* 0x000fe2000001160b */
[C---:B------:R-:W-:Y:S01]  /*02b0*/  IMAD.SHL.U32 R7, R4.reuse, 0x80, RZ ;  /* 0x0000008004077824 */ /* 0x040fe200078e00ff */
[----:B------:R-:W-:Y:S02]  /*02c0*/  SHF.R.U32.HI R5, RZ, 0x2, R4 ;  /* 0x00000002ff057819 */ /* 0x000fe40000011604 */
[----:B------:R-:W-:Y:S01]  /*02d0*/  LOP3.LUT R6, R4, 0x7ffffe1, RZ, 0xc0, !PT ;  /* 0x07ffffe104067812 */ /* 0x000fe200078ec0ff */
[----:B------:R-:W-:Y:S01]  /*02e0*/  IMAD R9, R0, R3, RZ ;  /* 0x0000000300097224 */ /* 0x000fe200078e02ff */
[----:B------:R-:W-:Y:S02]  /*02f0*/  LOP3.LUT R0, R11, 0x1f, RZ, 0xc0, !PT ;  /* 0x0000001f0b007812 */ /* 0x000fe400078ec0ff */
[----:B------:R-:W-:Y:S02]  /*0300*/  LOP3.LUT R5, R6, 0x6, R5, 0xf8, !PT ;  /* 0x0000000606057812 */ /* 0x000fe400078ef805 */
[----:B------:R-:W-:Y:S01]  /*0310*/  LOP3.LUT R6, R7, 0x300, RZ, 0xc0, !PT ;  /* 0x0000030007067812 */ /* 0x000fe200078ec0ff */
[----:B------:R-:W-:-:S04]  /*0320*/  IMAD R0, R9, 0x20, R0 ;  /* 0x0000002009007824 */ /* 0x000fc800078e0200 */
[----:B------:R-:W-:-:S04]  /*0330*/  IMAD R5, R5, 0x20, R6 ;  /* 0x0000002005057824 */ /* 0x000fc800078e0206 */
[----:B------:R-:W-:Y:S01]  /*0340*/  IMAD.IADD R0, R5, 0x1, R0 ;  /* 0x0000000105007824 */ /* 0x000fe200078e0200 */
[----:B------:R-:W-:Y:S06]  /*0350*/  BRA `(.L_x_2) ;  /* 0x00000000003c7947 */ /* 0x000fec0003800000 */
.L_x_0:
[----:B------:R-:W-:Y:S01]  /*0360*/  SHF.R.U32.HI R6, RZ, 0x1, R4 ;  /* 0x00000001ff067819 */ /* 0x000fe20000011604 */
[C---:B------:R-:W-:Y:S01]  /*0370*/  IMAD.SHL.U32 R9, R4.reuse, 0x80, RZ ;  /* 0x0000008004097824 */ /* 0x040fe200078e00ff */
[--C-:B------:R-:W-:Y:S02]  /*0380*/  SHF.R.U32.HI R8, RZ, 0x5, R11.reuse ;  /* 0x00000005ff087819 */ /* 0x100fe4000001160b */
[----:B------:R-:W-:Y:S02]  /*0390*/  LOP3.LUT R0, R4, 0x7fffff8, RZ, 0xc0, !PT ;  /* 0x07fffff804007812 */ /* 0x000fe400078ec0ff */
[----:B------:R-:W-:Y:S01]  /*03a0*/  SHF.R.U32.HI R5, RZ, 0x3, R11 ;  /* 0x00000003ff057819 */ /* 0x000fe2000001160b */
[----:B------:R-:W-:Y:S01]  /*03b0*/  IMAD R8, R8, R3, RZ ;  /* 0x0000000308087224 */ /* 0x000fe200078e02ff */
[----:B------:R-:W-:Y:S02]  /*03c0*/  LOP3.LUT R6, R6, 0x3, RZ, 0xc0, !PT ;  /* 0x0000000306067812 */ /* 0x000fe400078ec0ff */
[----:B------:R-:W-:-:S02]  /*03d0*/  LOP3.LUT R7, R11, 0x3, RZ, 0xc0, !PT ;  /* 0x000000030b077812 */ /* 0x000fc400078ec0ff */
[----:B------:R-:W-:Y:S02]  /*03e0*/  LOP3.LUT R0, R0, 0x3, R5, 0xf8, !PT ;  /* 0x0000000300007812 */ /* 0x000fe400078ef805 */
[----:B------:R-:W-:Y:S01]  /*03f0*/  LOP3.LUT R6, R6, 0x4, R11, 0xf8, !PT ;  /* 0x0000000406067812 */ /* 0x000fe200078ef80b */
[----:B------:R-:W-:Y:S01]  /*0400*/  IMAD R7, R8, 0x20, R7 ;  /* 0x0000002008077824 */ /* 0x000fe200078e0207 */
[----:B------:R-:W-:-:S03]  /*0410*/  LOP3.LUT R5, R9, 0x80, RZ, 0xc0, !PT ;  /* 0x0000008009057812 */ /* 0x000fc600078ec0ff */
[----:B------:R-:W-:Y:S02]  /*0420*/  IMAD R7, R6, 0x4, R7 ;  /* 0x0000000406077824 */ /* 0x000fe400078e0207 */
[----:B------:R-:W-:-:S04]  /*0430*/  IMAD R0, R0, 0x20, R5 ;  /* 0x0000002000007824 */ /* 0x000fc800078e0205 */
[----:B------:R-:W-:-:S07]  /*0440*/  IMAD.IADD R0, R0, 0x1, R7 ;  /* 0x0000000100007824 */ /* 0x000fce00078e0207 */
.L_x_2:
[----:B------:R-:W0:Y:S02]  /*0450*/  LDCU UR4, c[0x0][0x39c] ;  /* 0x00007380ff0477ac */ /* 0x000e240008000800 */
[----:B0-----:R-:W-:-:S05]  /*0460*/  IMAD R3, R3, UR4, RZ ;  /* 0x0000000403037c24 */ /* 0x001fca000f8e02ff */
[----:B------:R-:W-:-:S13]  /*0470*/  ISETP.GE.AND P0, PT, R2, R3, PT ;  /* 0x000000030200720c */ /* 0x000fda0003f06270 */
[----:B------:R-:W-:Y:S05]  /*0480*/  @P0 EXIT ;  /* 0x000000000000094d */ /* 0x000fea0003800000 */
[----:B------:R-:W0:Y:S01]  /*0490*/  LDC.64 R6, c[0x0][0x390] ;  /* 0x0000e400ff067b82 */ /* 0x000e220000000a00 */
[----:B------:R-:W1:Y:S01]  /*04a0*/  LDCU UR6, c[0x0][0x3a4] ;  /* 0x00007480ff0677ac */ /* 0x000e620008000800 */
[----:B------:R-:W2:Y:S01]  /*04b0*/  LDCU.64 UR4, c[0x0][0x358] ;  /* 0x00006b00ff0477ac */ /* 0x000ea20008000a00 */
[----:B-1----:R-:W-:-:S05]  /*04c0*/  IMAD R3, R4, UR6, RZ ;  /* 0x0000000604037c24 */ /* 0x002fca000f8e02ff */
[----:B------:R-:W1:Y:S01]  /*04d0*/  LDC.64 R4, c[0x0][0x388] ;  /* 0x0000e200ff047b82 */ /* 0x000e620000000a00 */
[----:B0-----:R-:W-:-:S06]  /*04e0*/  IMAD.WIDE R6, R3, 0x4, R6 ;  /* 0x0000000403067825 */ /* 0x001fcc00078e0206 */
[----:B--2---:R-:W2:Y:S01]  /*04f0*/  LDG.E R6, desc[UR4][R6.64] ;  /* 0x0000000406067981 */ /* 0x004ea2000c1e1900 */
[----:B-1----:R-:W-:-:S06]  /*0500*/  IMAD.WIDE R2, R2, 0x2, R4 ;  /* 0x0000000202027825 */ /* 0x002fcc00078e0204 */
[----:B------:R-:W3:Y:S01]  /*0510*/  LDG.E.U16 R2, desc[UR4][R2.64] ;  /* 0x0000000402027981 */ /* 0x000ee2000c1e1500 */
[----:B------:R-:W-:Y:S01]  /*0520*/  IMAD.MOV.U32 R8, RZ, RZ, 0x1 ;  /* 0x00000001ff087424 */ /* 0x000fe200078e00ff */
[----:B------:R-:W-:Y:S01]  /*0530*/  BSSY.RECONVERGENT B0, `(.L_x_3) ;  /* 0x0000016000007945 */ /* 0x000fe20003800200 */
[----:B--2---:R-:W-:-:S06]  /*0540*/  FMUL.FTZ R4, R6, 1 ;  /* 0x3f80000006047820 */ /* 0x004fcc0000410000 */
[----:B------:R-:W0:Y:S08]  /*0550*/  F2F.F64.F32 R4, R4 ;  /* 0x0000000400047310 */ /* 0x000e300000201800 */
[----:B0-----:R-:W0:Y:S01]  /*0560*/  MUFU.RCP64H R9, R5 ;  /* 0x0000000500097308 */ /* 0x001e220000001800 */
[----:B---3--:R-:W-:-:S05]  /*0570*/  HADD2.F32 R12, -RZ, R2.H0_H0 ;  /* 0x20000002ff0c7230 */ /* 0x008fca0000004100 */
[----:B------:R-:W-:-:S04]  /*0580*/  FMUL.FTZ R12, R12, 1 ;  /* 0x3f8000000c0c7820 */ /* 0x000fc80000410000 */
[----:B------:R-:W1:Y:S01]  /*0590*/  F2F.F64.F32 R6, R12 ;  /* 0x0000000c00067310 */ /* 0x000e620000201800 */
[----:B0-----:R-:W-:-:S08]  /*05a0*/  DFMA R10, -R4, R8, 1 ;  /* 0x3ff00000040a742b */ /* 0x001fd00000000108 */
[----:B------:R-:W-:Y:S02]  /*05b0*/  DFMA R10, R10, R10, R10 ;  /* 0x0000000a0a0a722b */ /* 0x000fe4000000000a */
[----:B-1----:R-:W-:-:S06]  /*05c0*/  DMUL R6, R6, 127 ;  /* 0x405fc00006067828 */ /* 0x002fcc0000000000 */
[----:B------:R-:W-:-:S04]  /*05d0*/  DFMA R10, R8, R10, R8 ;  /* 0x0000000a080a722b */ /* 0x000fc80000000008 */
[----:B------:R-:W-:-:S04]  /*05e0*/  FSETP.GEU.AND P1, PT, |R7|, 6.5827683646048100446e-37, PT ;  /* 0x036000000700780b */ /* 0x000fc80003f2e200 */
[----:B------:R-:W-:-:S08]  /*05f0*/  DFMA R2, -R4, R10, 1 ;  /* 0x3ff000000402742b */ /* 0x000fd0000000010a */
[----:B------:R-:W-:-:S08]  /*0600*/  DFMA R2, R10, R2, R10 ;  /* 0x000000020a02722b */ /* 0x000fd0000000000a */
[----:B------:R-:W-:-:S08]  /*0610*/  DMUL R8, R6, R2 ;  /* 0x0000000206087228 */ /* 0x000fd00000000000 */
[----:B------:R-:W-:-:S08]  /*0620*/  DFMA R10, -R4, R8, R6 ;  /* 0x00000008040a722b */ /* 0x000fd00000000106 */
[----:B------:R-:W-:-:S10]  /*0630*/  DFMA R2, R2, R10, R8 ;  /* 0x0000000a0202722b */ /* 0x000fd40000000008 */
[----:B------:R-:W-:-:S05]  /*0640*/  FFMA R8, RZ, R5, R3 ;  /* 0x00000005ff087223 */ /* 0x000fca0000000003 */
[----:B------:R-:W-:-:S13]  /*0650*/  FSETP.GT.AND P0, PT, |R8|, 1.469367938527859385e-39, PT ;  /* 0x001000000800780b */ /* 0x000fda0003f04200 */
[----:B------:R-:W-:Y:S05]  /*0660*/  @P0 BRA P1, `(.L_x_4) ;  /* 0x0000000000080947 */ /* 0x000fea0000800000 */
[----:B------:R-:W-:-:S07]  /*0670*/  MOV R10, 0x690 ;  /* 0x00000690000a7802 */ /* 0x000fce0000000f00 */
[----:B------:R-:W-:Y:S05]  /*0680*/  CALL.REL.NOINC `($__internal_0_$__cuda_sm20_div_rn_f64_full) ;  /* 0x0000000000307944 */ /* 0x000fea0003c00000 */
.L_x_4:
[----:B------:R-:W-:Y:S05]  /*0690*/  BSYNC.RECONVERGENT B0 ;  /* 0x0000000000007941 */ /* 0x000fea0003800200 */
.L_x_3:
[----:B------:R-:W-:Y:S01]  /*06a0*/  UMOV UR6, 0xf0000000 ;  /* 0xf000000000067882 */ /* 0x000fe20000000000 */
[----:B------:R-:W-:Y:S01]  /*06b0*/  UMOV UR7, 0x380fffff ;  /* 0x380fffff00077882 */ /* 0x000fe20000000000 */
[----:B------:R-:W0:Y:S01]  /*06c0*/  F2F.F32.F64 R6, R2 ;  /* 0x0000000200067310 */ /* 0x000e220000301000 */
[----:B------:R-:W-:Y:S02]  /*06d0*/  DSETP.GEU.AND P0, PT, |R2|, UR6, PT ;  /* 0x0000000602007e2a */ /* 0x000fe4000bf0e200 */
[----:B------:R-:W1:-:S12]  /*06e0*/  LDCU.64 UR6, c[0x0][0x380] ;  /* 0x00007000ff0677ac */ /* 0x000e580008000a00 */
[----:B0-----:R-:W-:-:S04]  /*06f0*/  @!P0 FMUL R6, R6, 1.175494350822287508e-38 ;  /* 0x0080000006068820 */ /* 0x001fc80000400000 */
[----:B------:R-:W0:Y:S01]  /*0700*/  F2I.S8.NTZ R7, R6 ;  /* 0x0000000600077305 */ /* 0x000e220000202100 */
[----:B-1----:R-:W-:-:S04]  /*0710*/  IADD3 R4, P0, PT, R0, UR6, RZ ;  /* 0x0000000600047c10 */ /* 0x002fc8000ff1e0ff */
[----:B------:R-:W-:-:S05]  /*0720*/  LEA.HI.X.SX32 R5, R0, UR7, 0x1, P0 ;  /* 0x0000000700057c11 */ /* 0x000fca00080f0eff */
[----:B0-----:R-:W-:Y:S01]  /*0730*/  STG.E.U8 desc[UR4][R4.64], R7 ;  /* 0x0000000704007986 */ /* 0x001fe2000c101104 */
[----:B------:R-:W-:Y:S05]  /*0740*/  EXIT ;  /* 0x000000000000794d */ /* 0x000fea0003800000 */
        .weak           $__internal_0_$__cuda_sm20_div_rn_f64_full
        .type           $__internal_0_$__cuda_sm20_div_rn_f64_full,@function
        .size           $__internal_0_$__cuda_sm20_div_rn_f64_full,(.L_x_22 - $__internal_0_$__cuda_sm20_div_rn_f64_full)
$__internal_0_$__cuda_sm20_div_rn_f64_full:
[C---:B------:R-:W-:Y:S01]  /*0750*/  FSETP.GEU.AND P0, PT, |R5|.reuse, 1.469367938527859385e-39, PT ;  /* 0x001000000500780b */ /* 0x040fe20003f0e200 */
[----:B------:R-:W-:Y:S01]  /*0760*/  IMAD.MOV.U32 R16, RZ, RZ, 0x1 ;  /* 0x00000001ff107424 */ /* 0x000fe200078e00ff */
[----:B------:R-:W-:Y:S01]  /*0770*/  LOP3.LUT R2, R5, 0x800fffff, RZ, 0xc0, !PT ;  /* 0x800fffff05027812 */ /* 0x000fe200078ec0ff */
[----:B------:R-:W-:Y:S01]  /*0780*/  BSSY.RECONVERGENT B1, `(.L_x_5) ;  /* 0x0000055000017945 */ /* 0x000fe20003800200 */
[C---:B------:R-:W-:Y:S02]  /*0790*/  FSETP.GEU.AND P2, PT, |R7|.reuse, 1.469367938527859385e-39, PT ;  /* 0x001000000700780b */ /* 0x040fe40003f4e200 */
[----:B------:R-:W-:Y:S01]  /*07a0*/  LOP3.LUT R3, R2, 0x3ff00000, RZ, 0xfc, !PT ;  /* 0x3ff0000002037812 */ /* 0x000fe200078efcff */
[----:B------:R-:W-:Y:S01]  /*07b0*/  IMAD.MOV.U32 R2, RZ, RZ, R4 ;  /* 0x000000ffff027224 */ /* 0x000fe200078e0004 */
[----:B------:R-:W-:Y:S02]  /*07c0*/  LOP3.LUT R11, R7, 0x7ff00000, RZ, 0xc0, !PT ;  /* 0x7ff00000070b7812 */ /* 0x000fe400078ec0ff */
[----:B------:R-:W-:-:S03]  /*07d0*/  LOP3.LUT R14, R5, 0x7ff00000, RZ, 0xc0, !PT ;  /* 0x7ff00000050e7812 */ /* 0x000fc600078ec0ff */
[----:B------:R-:W-:Y:S01]  /*07e0*/  @!P0 DMUL R2, R4, 8.98846567431157953865e+307 ;  /* 0x7fe0000004028828 */ /* 0x000fe20000000000 */
[----:B------:R-:W-:-:S03]  /*07f0*/  ISETP.GE.U32.AND P1, PT, R11, R14, PT ;  /* 0x0000000e0b00720c */ /* 0x000fc60003f26070 */
[----:B------:R-:W-:Y:S01]  /*0800*/  @!P2 LOP3.LUT R12, R5, 0x7ff00000, RZ, 0xc0, !PT ;  /* 0x7ff00000050ca812 */ /* 0x000fe200078ec0ff */
[----:B------:R-:W-:Y:S01]  /*0810*/  @!P2 IMAD.MOV.U32 R18, RZ, RZ, RZ ;  /* 0x000000ffff12a224 */ /* 0x000fe200078e00ff */
[----:B------:R-:W0:Y:S02]  /*0820*/  MUFU.RCP64H R17, R3 ;  /* 0x0000000300117308 */ /* 0x000e240000001800 */
[----:B------:R-:W-:Y:S01]  /*0830*/  @!P2 ISETP.GE.U32.AND P3, PT, R11, R12, PT ;  /* 0x0000000c0b00a20c */ /* 0x000fe20003f66070 */
[----:B------:R-:W-:-:S05]  /*0840*/  IMAD.MOV.U32 R12, RZ, RZ, 0x1ca00000 ;  /* 0x1ca00000ff0c7424 */ /* 0x000fca00078e00ff */
[----:B------:R-:W-:-:S04]  /*0850*/  @!P2 SEL R13, R12, 0x63400000, !P3 ;  /* 0x634000000c0da807 */ /* 0x000fc80005800000 */
[----:B------:R-:W-:-:S04]  /*0860*/  @!P2 LOP3.LUT R13, R13, 0x80000000, R7, 0xf8, !PT ;  /* 0x800000000d0da812 */ /* 0x000fc800078ef807 */
[----:B------:R-:W-:Y:S01]  /*0870*/  @!P2 LOP3.LUT R19, R13, 0x100000, RZ, 0xfc, !PT ;  /* 0x001000000d13a812 */ /* 0x000fe200078efcff */
[----:B0-----:R-:W-:-:S08]  /*0880*/  DFMA R8, R16, -R2, 1 ;  /* 0x3ff000001008742b */ /* 0x001fd00000000802 */
[----:B------:R-:W-:-:S08]  /*0890*/  DFMA R8, R8, R8, R8 ;  /* 0x000000080808722b */ /* 0x000fd00000000008 */
[----:B------:R-:W-:Y:S01]  /*08a0*/  DFMA R16, R16, R8, R16 ;  /* 0x000000081010722b */ /* 0x000fe20000000010 */
[----:B------:R-:W-:Y:S01]  /*08b0*/  SEL R9, R12, 0x63400000, !P1 ;  /* 0x634000000c097807 */ /* 0x000fe20004800000 */
[----:B------:R-:W-:-:S03]  /*08c0*/  IMAD.MOV.U32 R8, RZ, RZ, R6 ;  /* 0x000000ffff087224 */ /* 0x000fc600078e0006 */
[----:B------:R-:W-:-:S03]  /*08d0*/  LOP3.LUT R9, R9, 0x800fffff, R7, 0xf8, !PT ;  /* 0x800fffff09097812 */ /* 0x000fc600078ef807 */
[----:B------:R-:W-:-:S03]  /*08e0*/  DFMA R20, R16, -R2, 1 ;  /* 0x3ff000001014742b */ /* 0x000fc60000000802 */
[----:B------:R-:W-:-:S05]  /*08f0*/  @!P2 DFMA R8, R8, 2, -R18 ;  /* 0x400000000808a82b */ /* 0x000fca0000000812 */
[----:B------:R-:W-:Y:S01]  /*0900*/  DFMA R16, R16, R20, R16 ;  /* 0x000000141010722b */ /* 0x000fe20000000010 */
[----:B------:R-:W-:Y:S02]  /*0910*/  IMAD.MOV.U32 R21, RZ, RZ, R11 ;  /* 0x000000ffff157224 */ /* 0x000fe400078e000b */
[----:B------:R-:W-:Y:S01]  /*0920*/  IMAD.MOV.U32 R20, RZ, RZ, R14 ;  /* 0x000000ffff147224 */ /* 0x000fe200078e000e */
[----:B------:R-:W-:Y:S02]  /*0930*/  @!P0 LOP3.LUT R20, R3, 0x7ff00000, RZ, 0xc0, !PT ;  /* 0x7ff0000003148812 */ /* 0x000fe400078ec0ff */
[----:B------:R-:W-:Y:S02]  /*0940*/  @!P2 LOP3.LUT R21, R9, 0x7ff00000, RZ, 0xc0, !PT ;  /* 0x7ff000000915a812 */ /* 0x000fe400078ec0ff */
[----:B------:R-:W-:Y:S01]  /*0950*/  DMUL R18, R16, R8 ;  /* 0x0000000810127228 */ /* 0x000fe20000000000 */
[----:B------:R-:W-:Y:S02]  /*0960*/  VIADD R22, R20, 0xffffffff ;  /* 0xffffffff14167836 */ /* 0x000fe40000000000 */
[----:B------:R-:W-:-:S05]  /*0970*/  VIADD R13, R21, 0xffffffff ;  /* 0xffffffff150d7836 */ /* 0x000fca0000000000 */
[----:B------:R-:W-:Y:S01]  /*0980*/  DFMA R14, R18, -R2, R8 ;  /* 0x80000002120e722b */ /* 0x000fe20000000008 */
[----:B------:R-:W-:-:S04]  /*0990*/  ISETP.GT.U32.AND P0, PT, R13, 0x7feffffe, PT ;  /* 0x7feffffe0d00780c */ /* 0x000fc80003f04070 */
[----:B------:R-:W-:-:S03]  /*09a0*/  ISETP.GT.U32.OR P0, PT, R22, 0x7feffffe, P0 ;  /* 0x7feffffe1600780c */ /* 0x000fc60000704470 */
[----:B------:R-:W-:-:S10]  /*09b0*/  DFMA R14, R16, R14, R18 ;  /* 0x0000000e100e722b */ /* 0x000fd40000000012 */
[----:B------:R-:W-:Y:S05]  /*09c0*/  @P0 BRA `(.L_x_6) ;  /* 0x00000000006c0947 */ /* 0x000fea0003800000 */
[----:B------:R-:W-:-:S04]  /*09d0*/  LOP3.LUT R16, R5, 0x7ff00000, RZ, 0xc0, !PT ;  /* 0x7ff0000005107812 */ /* 0x000fc800078ec0ff */
[CC--:B------:R-:W-:Y:S02]  /*09e0*/  VIADDMNMX R6, R11.reuse, -R16.reuse, 0xb9600000, !PT ;  /* 0xb96000000b067446 */ /* 0x0c0fe40007800910 */
[----:B------:R-:W-:Y:S02]  /*09f0*/  ISETP.GE.U32.AND P0, PT, R11, R16, PT ;  /* 0x000000100b00720c */ /* 0x000fe40003f06070 */
[----:B------:R-:W-:Y:S02]  /*0a00*/  VIMNMX R6, PT, PT, R6, 0x46a00000, PT ;  /* 0x46a0000006067848 */ /* 0x000fe40003fe0100 */
[----:B------:R-:W-:-:S05]  /*0a10*/  SEL R11, R12, 0x63400000, !P0 ;  /* 0x634000000c0b7807 */ /* 0x000fca0004000000 */
[----:B------:R-:W-:Y:S02]  /*0a20*/  IMAD.IADD R11, R6, 0x1, -R11 ;  /* 0x00000001060b7824 */ /* 0x000fe400078e0a0b */
[----:B------:R-:W-:Y:S02]  /*0a30*/  IMAD.MOV.U32 R6, RZ, RZ, RZ ;  /* 0x000000ffff067224 */ /* 0x000fe400078e00ff */
[----:B------:R-:W-:-:S06]  /*0a40*/  VIADD R7, R11, 0x7fe00000 ;  /* 0x7fe000000b077836 */ /* 0x000fcc0000000000 */
[----:B------:R-:W-:-:S10]  /*0a50*/  DMUL R12, R14, R6 ;  /* 0x000000060e0c7228 */ /* 0x000fd40000000000 */
[----:B------:R-:W-:-:S13]  /*0a60*/  FSETP.GTU.AND P0, PT, |R13|, 1.469367938527859385e-39, PT ;  /* 0x001000000d00780b */ /* 0x000fda0003f0c200 */
[----:B------:R-:W-:Y:S05]  /*0a70*/  @P0 BRA `(.L_x_7) ;  /* 0x0000000000940947 */ /* 0x000fea0003800000 */
[----:B------:R-:W-:Y:S01]  /*0a80*/  DFMA R2, R14, -R2, R8 ;  /* 0x800000020e02722b */ /* 0x000fe20000000008 */
[----:B------:R-:W-:-:S09]  /*0a90*/  IMAD.MOV.U32 R6, RZ, RZ, RZ ;  /* 0x000000ffff067224 */ /* 0x000fd200078e00ff */
[C---:B------:R-:W-:Y:S02]  /*0aa0*/  FSETP.NEU.AND P0, PT, R3.reuse, RZ, PT ;  /* 0x000000ff0300720b */ /* 0x040fe40003f0d000 */
[----:B------:R-:W-:-:S04]  /*0ab0*/  LOP3.LUT R5, R3, 0x80000000, R5, 0x48, !PT ;  /* 0x8000000003057812 */ /* 0x000fc800078e4805 */
[----:B------:R-:W-:-:S07]  /*0ac0*/  LOP3.LUT R7, R5, R7, RZ, 0xfc, !PT ;  /* 0x0000000705077212 */ /* 0x000fce00078efcff */
[----:B------:R-:W-:Y:S05]  /*0ad0*/  @!P0 BRA `(.L_x_7) ;  /* 0x00000000007c8947 */ /* 0x000fea0003800000 */
[----:B------:R-:W-:Y:S01]  /*0ae0*/  IMAD.MOV R3, RZ, RZ, -R11 ;  /* 0x000000ffff037224 */ /* 0x000fe200078e0a0b */
[----:B------:R-:W-:Y:S01]  /*0af0*/  DMUL.RP R6, R14, R6 ;  /* 0x000000060e067228 */ /* 0x000fe20000008000 */
[----:B------:R-:W-:-:S06]  /*0b00*/  IMAD.MOV.U32 R2, RZ, RZ, RZ ;  /* 0x000000ffff027224 */ /* 0x000fcc00078e00ff */
[----:B------:R-:W-:-:S03]  /*0b10*/  DFMA R2, R12, -R2, R14 ;  /* 0x800000020c02722b */ /* 0x000fc6000000000e */
[----:B------:R-:W-:-:S03]  /*0b20*/  LOP3.LUT R5, R7, R5, RZ, 0x3c, !PT ;  /* 0x0000000507057212 */ /* 0x000fc600078e3cff */
[----:B------:R-:W-:-:S04]  /*0b30*/  IADD3 R2, PT, PT, -R11, -0x43300000, RZ ;  /* 0xbcd000000b027810 */ /* 0x000fc80007ffe1ff */
[----:B------:R-:W-:-:S04]  /*0b40*/  FSETP.NEU.AND P0, PT, |R3|, R2, PT ;  /* 0x000000020300720b */ /* 0x000fc80003f0d200 */
[----:B------:R-:W-:Y:S02]  /*0b50*/  FSEL R12, R6, R12, !P0 ;  /* 0x0000000c060c7208 */ /* 0x000fe40004000000 */
[----:B------:R-:W-:Y:S01]  /*0b60*/  FSEL R13, R5, R13, !P0 ;  /* 0x0000000d050d7208 */ /* 0x000fe20004000000 */
[----:B------:R-:W-:Y:S06]  /*0b70*/  BRA `(.L_x_7) ;  /* 0x0000000000547947 */ /* 0x000fec0003800000 */
.L_x_6:
[----:B------:R-:W-:-:S14]  /*0b80*/  DSETP.NAN.AND P0, PT, R6, R6, PT ;  /* 0x000000060600722a */ /* 0x000fdc0003f08000 */
[----:B------:R-:W-:Y:S05]  /*0b90*/  @P0 BRA `(.L_x_8) ;  /* 0x0000000000440947 */ /* 0x000fea0003800000 */
[----:B------:R-:W-:-:S14]  /*0ba0*/  DSETP.NAN.AND P0, PT, R4, R4, PT ;  /* 0x000000040400722a */ /* 0x000fdc0003f08000 */
[----:B------:R-:W-:Y:S05]  /*0bb0*/  @P0 BRA `(.L_x_9) ;  /* 0x0000000000300947 */ /* 0x000fea0003800000 */
[----:B------:R-:W-:Y:S01]  /*0bc0*/  ISETP.NE.AND P0, PT, R21, R20, PT ;  /* 0x000000141500720c */ /* 0x000fe20003f05270 */
[----:B------:R-:W-:Y:S02]  /*0bd0*/  IMAD.MOV.U32 R12, RZ, RZ, 0x0 ;  /* 0x00000000ff0c7424 */ /* 0x000fe400078e00ff */
[----:B------:R-:W-:-:S10]  /*0be0*/  IMAD.MOV.U32 R13, RZ, RZ, -0x80000 ;  /* 0xfff80000ff0d7424 */ /* 0x000fd400078e00ff */
[----:B------:R-:W-:Y:S05]  /*0bf0*/  @!P0 BRA `(.L_x_7) ;  /* 0x0000000000348947 */ /* 0x000fea0003800000 */
[----:B------:R-:W-:Y:S02]  /*0c00*/  ISETP.NE.AND P0, PT, R21, 0x7ff00000, PT ;  /* 0x7ff000001500780c */ /* 0x000fe40003f05270 */
[----:B------:R-:W-:Y:S02]  /*0c10*/  LOP3.LUT R13, R7, 0x80000000, R5, 0x48, !PT ;  /* 0x80000000070d7812 */ /* 0x000fe400078e4805 */
[----:B------:R-:W-:-:S13]  /*0c20*/  ISETP.EQ.OR P0, PT, R20, RZ, !P0 ;  /* 0x000000ff1400720c */ /* 0x000fda0004702670 */
[----:B------:R-:W-:Y:S01]  /*0c30*/  @P0 LOP3.LUT R2, R13, 0x7ff00000, RZ, 0xfc, !PT ;  /* 0x7ff000000d020812 */ /* 0x000fe200078efcff */
[----:B------:R-:W-:Y:S02]  /*0c40*/  @!P0 IMAD.MOV.U32 R12, RZ, RZ, RZ ;  /* 0x000000ffff0c8224 */ /* 0x000fe400078e00ff */
[----:B------:R-:W-:Y:S02]  /*0c50*/  @P0 IMAD.MOV.U32 R12, RZ, RZ, RZ ;  /* 0x000000ffff0c0224 */ /* 0x000fe400078e00ff */
[----:B------:R-:W-:Y:S01]  /*0c60*/  @P0 IMAD.MOV.U32 R13, RZ, RZ, R2 ;  /* 0x000000ffff0d0224 */ /* 0x000fe200078e0002 */
[----:B------:R-:W-:Y:S06]  /*0c70*/  BRA `(.L_x_7) ;  /* 0x0000000000147947 */ /* 0x000fec0003800000 */
.L_x_9:
[----:B------:R-:W-:Y:S01]  /*0c80*/  LOP3.LUT R13, R5, 0x80000, RZ, 0xfc, !PT ;  /* 0x00080000050d7812 */ /* 0x000fe200078efcff */
[----:B------:R-:W-:Y:S01]  /*0c90*/  IMAD.MOV.U32 R12, RZ, RZ, R4 ;  /* 0x000000ffff0c7224 */ /* 0x000fe200078e0004 */
[----:B------:R-:W-:Y:S06]  /*0ca0*/  BRA `(.L_x_7) ;  /* 0x0000000000087947 */ /* 0x000fec0003800000 */
.L_x_8:
[----:B------:R-:W-:Y:S01]  /*0cb0*/  LOP3.LUT R13, R7, 0x80000, RZ, 0xfc, !PT ;  /* 0x00080000070d7812 */ /* 0x000fe200078efcff */
[----:B------:R-:W-:-:S07]  /*0cc0*/  IMAD.MOV.U32 R12, RZ, RZ, R6 ;  /* 0x000000ffff0c7224 */ /* 0x000fce00078e0006 */
.L_x_7:
[----:B------:R-:W-:Y:S05]  /*0cd0*/  BSYNC.RECONVERGENT B1 ;  /* 0x0000000000017941 */ /* 0x000fea0003800200 */
.L_x_5:
[----:B------:R-:W-:Y:S02]  /*0ce0*/  IMAD.MOV.U32 R11, RZ, RZ, 0x0 ;  /* 0x00000000ff0b7424 */ /* 0x000fe400078e00ff */
[----:B------:R-:W-:Y:S02]  /*0cf0*/  IMAD.MOV.U32 R2, RZ, RZ, R12 ;  /* 0x000000ffff027224 */ /* 0x000fe400078e000c */
[----:B------:R-:W-:Y:S01]  /*0d00*/  IMAD.MOV.U32 R3, RZ, RZ, R13 ;  /* 0x000000ffff037224 */ /* 0x000fe200078e000d */
[----:B------:R-:W-:Y:S06]  /*0d10*/  RET.REL.NODEC R10 `(_ZN17fastertransformer22quantize_weight_kernelEPaPK6__halfPKfiiii) ;  /* 0xfffffff00ab87950 */ /* 0x000fec0003c3ffff */
.L_x_10:
[----:B------:R-:W-:-:S00]  /*0d20*/  BRA `(.L_x_10) ;  /* 0xfffffffc00fc7947 */ /* 0x000fc0000383ffff */
[----:B------:R-:W-:-:S00]  /*0d30*/  NOP ;  /* 0x0000000000007918 */ /* 0x000fc00000000000 */
        /* <DEDUP_REMOVED lines=12> */
.L_x_22:


//--------------------- .text._ZN17fastertransformer22quantize_weight_kernelEPaPKfS2_iiii --------------------------
	.section	.text._ZN17fastertransformer22quantize_weight_kernelEPaPKfS2_iiii,"ax",@progbits
	.align	128
        .global         _ZN17fastertransformer22quantize_weight_kernelEPaPKfS2_iiii
        .type           _ZN17fastertransformer22quantize_weight_kernelEPaPKfS2_iiii,@function
        .size           _ZN17fastertransformer22quantize_weight_kernelEPaPKfS2_iiii,(.L_x_23 - _ZN17fastertransformer22quantize_weight_kernelEPaPKfS2_iiii)
        .other          _ZN17fastertransformer22quantize_weight_kernelEPaPKfS2_iiii,@"STO_CUDA_ENTRY STV_DEFAULT"
_ZN17fastertransformer22quantize_weight_kernelEPaPKfS2_iiii:
.text._ZN17fastertransformer22quantize_weight_kernelEPaPKfS2_iiii:
        /* <DEDUP_REMOVED lines=42> */
.L_x_12:
        /* <DEDUP_REMOVED lines=12> */
.L_x_11:
        /* <DEDUP_REMOVED lines=15> */
.L_x_13:
        /* <DEDUP_REMOVED lines=12> */
[----:B------:R-:W3:Y:S01]  /*0510*/  LDG.E R2, desc[UR4][R2.64] ;  /* 0x0000000402027981 */ /* 0x000ee2000c1e1900 */
[----:B------:R-:W-:Y:S01]  /*0520*/  IMAD.MOV.U32 R8, RZ, RZ, 0x1 ;  /* 0x00000001ff087424 */ /* 0x000fe200078e00ff */
[----:B------:R-:W-:Y:S01]  /*0530*/  BSSY.RECONVERGENT B0, `(.L_x_14) ;  /* 0x0000015000007945 */ /* 0x000fe20003800200 */
[----:B--2---:R-:W-:-:S06]  /*0540*/  FMUL.FTZ R4, R6, 1 ;  /* 0x3f80000006047820 */ /* 0x004fcc0000410000 */
[----:B------:R-:W0:Y:S08]  /*0550*/  F2F.F64.F32 R4, R4 ;  /* 0x0000000400047310 */ /* 0x000e300000201800 */
[----:B0-----:R-:W0:Y:S01]  /*0560*/  MUFU.RCP64H R9, R5 ;  /* 0x0000000500097308 */ /* 0x001e220000001800 */
[----:B---3--:R-:W-:-:S07]  /*0570*/  FMUL.FTZ R12, R2, 1 ;  /* 0x3f800000020c7820 */ /* 0x008fce0000410000 */
[----:B------:R-:W1:Y:S01]  /*0580*/  F2F.F64.F32 R6, R12 ;  /* 0x0000000c00067310 */ /* 0x000e620000201800 */
[----:B0-----:R-:W-:Y:S02]  /*0590*/  DFMA R10, -R4, R8, 1 ;  /* 0x3ff00000040a742b */ /* 0x001fe40000000108 */
[----:B-1----:R-:W-:-:S06]  /*05a0*/  DMUL R6, R6, 127 ;  /* 0x405fc00006067828 */ /* 0x002fcc0000000000 */
[----:B------:R-:W-:-:S08]  /*05b0*/  DFMA R10, R10, R10, R10 ;  /* 0x0000000a0a0a722b */ /* 0x000fd0000000000a */
[----:B------:R-:W-:Y:S01]  /*05c0*/  DFMA R10, R8, R10, R8 ;  /* 0x0000000a080a722b */ /* 0x000fe20000000008 */
[----:B------:R-:W-:-:S07]  /*05d0*/  FSETP.GEU.AND P1, PT, |R7|, 6.5827683646048100446e-37, PT ;  /* 0x036000000700780b */ /* 0x000fce0003f2e200 */
        /* <DEDUP_REMOVED lines=9> */
[----:B------:R-:W-:Y:S05]  /*0670*/  CALL.REL.NOINC `($__internal_1_$__cuda_sm20_div_rn_f64_full) ;  /* 0x0000000000307944 */ /* 0x000fea0003c00000 */
.L_x_15:
[----:B------:R-:W-:Y:S05]  /*0680*/  BSYNC.RECONVERGENT B0 ;  /* 0x0000000000007941 */ /* 0x000fea0003800200 */
.L_x_14:
        /* <DEDUP_REMOVED lines=11> */
        .weak           $__internal_1_$__cuda_sm20_div_rn_f64_full
        .type           $__internal_1_$__cuda_sm20_div_rn_f64_full,@function
        .size           $__internal_1_$__cuda_sm20_div_rn_f64_full,(.L_x_23 - $__internal_1_$__cuda_sm20_div_rn_f64_full)
$__internal_1_$__cuda_sm20_div_rn_f64_full:
        /* <DEDUP_REMOVED lines=67> */
.L_x_17:
        /* <DEDUP_REMOVED lines=16> */
.L_x_20:
[----:B------:R-:W-:Y:S01]  /*0c70*/  LOP3.LUT R13, R5, 0x80000, RZ, 0xfc, !PT ;  /* 0x00080000050d7812 */ /* 0x000fe200078efcff */
[----:B------:R-:W-:Y:S01]  /*0c80*/  IMAD.MOV.U32 R12, RZ, RZ, R4 ;  /* 0x000000ffff0c7224 */ /* 0x000fe200078e0004 */
[----:B------:R-:W-:Y:S06]  /*0c90*/  BRA `(.L_x_18) ;  /* 0x0000000000087947 */ /* 0x000fec0003800000 */
.L_x_19:
[----:B------:R-:W-:Y:S01]  /*0ca0*/  LOP3.LUT R13, R7, 0x80000, RZ, 0xfc, !PT ;  /* 0x00080000070d7812 */ /* 0x000fe200078efcff */
[----:B------:R-:W-:-:S07]  /*0cb0*/  IMAD.MOV.U32 R12, RZ, RZ, R6 ;  /* 0x000000ffff0c7224 */ /* 0x000fce00078e0006 */
.L_x_18:
[----:B------:R-:W-:Y:S05]  /*0cc0*/  BSYNC.RECONVERGENT B1 ;  /* 0x0000000000017941 */ /* 0x000fea0003800200 */
.L_x_16:
[----:B------:R-:W-:Y:S02]  /*0cd0*/  IMAD.MOV.U32 R11, RZ, RZ, 0x0 ;  /* 0x00000000ff0b7424 */ /* 0x000fe400078e00ff */
[----:B------:R-:W-:Y:S02]  /*0ce0*/  IMAD.MOV.U32 R2, RZ, RZ, R12 ;  /* 0x000000ffff027224 */ /* 0x000fe400078e000c */
[----:B------:R-:W-:Y:S01]  /*0cf0*/  IMAD.MOV.U32 R3, RZ, RZ, R13 ;  /* 0x000000ffff037224 */ /* 0x000fe200078e000d */
[----:B------:R-:W-:Y:S06]  /*0d00*/  RET.REL.NODEC R10 `(_ZN17fastertransformer22quantize_weight_kernelEPaPKfS2_iiii) ;  /* 0xfffffff00abc7950 */ /* 0x000fec0003c3ffff */
.L_x_21:
        /* <DEDUP_REMOVED lines=15> */
.L_x_23:


//--------------------- .nv.shared.reserved.0     --------------------------
	.section	.nv.shared.reserved.0,"aw",@nobits
	.weak		__nv_reservedSMEM_offset_0_alias
	.size		__nv_reservedSMEM_offset_0_alias, 0, 64
	.other		__nv_reservedSMEM_offset_0_alias,@"STO_CUDA_RESERVED_SHARED STV_DEFAULT"
__nv_reservedSMEM_offset_0_alias:
	.zero		0
	.zero		64


//--------------------- .nv.constant0._ZN17fastertransformer22quantize_weight_kernelEPaPK6__halfPKfiiii --------------------------
	.section	.nv.constant0._ZN17fastertransformer22quantize_weight_kernelEPaPK6__halfPKfiiii,"a",@progbits
	.sectionflags	@""
	.align	4
.nv.constant0._ZN17fastertransformer22quantize_weight_kernelEPaPK6__halfPKfiiii:
	.zero		936


//--------------------- .nv.constant0._ZN17fastertransformer22quantize_weight_kernelEPaPKfS2_iiii --------------------------
	.section	.nv.constant0._ZN17fastertransformer22quantize_weight_kernelEPaPKfS2_iiii,"a",@progbits
	.sectionflags	@""
	.align	4
.nv.constant0._ZN17fastertransformer22quantize_weight_kernelEPaPKfS2_iiii:
	.zero		936


//--------------------- SYMBOLS --------------------------

	.type		.nv.reservedSmem.offset0,@object
	.size		.nv.reservedSmem.offset0,0x4
